	.headerflags	@"EF_CUDA_TEXMODE_UNIFIED EF_CUDA_64BIT_ADDRESS EF_CUDA_ACCELERATORS EF_CUDA_SM90 EF_CUDA_VIRTUAL_SM(EF_CUDA_SM90)"
	.elftype	@"ET_EXEC"


//--------------------- .nv.info                  --------------------------
	.section	.nv.info,"",@"SHT_CUDA_INFO"
	.align	4


	//----- nvinfo : EIATTR_REGCOUNT
	.align		4
        /*0000*/ 	.byte	0x04, 0x2f
        /*0002*/ 	.short	(.L_1 - .L_0)
	.align		4
.L_0:
        /*0004*/ 	.word	index@(triton_poi_fused__prelu_kernel_convolution_sub_1)
        /*0008*/ 	.word	0x00000016


	//----- nvinfo : EIATTR_MIN_STACK_SIZE
	.align		4
.L_1:
        /*000c*/ 	.byte	0x04, 0x12
        /*000e*/ 	.short	(.L_3 - .L_2)
	.align		4
.L_2:
        /*0010*/ 	.word	index@(triton_poi_fused__prelu_kernel_convolution_sub_1)
        /*0014*/ 	.word	0x00000000


	//----- nvinfo : EIATTR_FRAME_SIZE
	.align		4
.L_3:
        /*0018*/ 	.byte	0x04, 0x11
        /*001a*/ 	.short	(.L_5 - .L_4)
	.align		4
.L_4:
        /*001c*/ 	.word	index@(triton_poi_fused__prelu_kernel_convolution_sub_1)
        /*0020*/ 	.word	0x00000000


	//----- nvinfo : EIATTR_MIN_STACK_SIZE
	.align		4
.L_5:
        /*0024*/ 	.byte	0x04, 0x12
        /*0026*/ 	.short	(.L_7 - .L_6)
	.align		4
.L_6:
        /*0028*/ 	.word	index@(triton_poi_fused__prelu_kernel_convolution_sub_1)
        /*002c*/ 	.word	0x00000000
.L_7:


//--------------------- .nv.info.triton_poi_fused__prelu_kernel_convolution_sub_1 --------------------------
	.section	.nv.info.triton_poi_fused__prelu_kernel_convolution_sub_1,"",@"SHT_CUDA_INFO"
	.sectionflags	@""
	.align	4


	//----- nvinfo : EIATTR_CUDA_API_VERSION
	.align		4
        /*0000*/ 	.byte	0x04, 0x37
        /*0002*/ 	.short	(.L_9 - .L_8)
.L_8:
        /*0004*/ 	.word	0x0000007c


	//----- nvinfo : EIATTR_KPARAM_INFO
	.align		4
.L_9:
        /*0008*/ 	.byte	0x04, 0x17
        /*000a*/ 	.short	(.L_11 - .L_10)
.L_10:
        /*000c*/ 	.word	0x00000000
        /*0010*/ 	.short	0x0005
        /*0012*/ 	.short	0x0028
        /*0014*/ 	.byte	0x00, 0xf0, 0x11, 0x00


	//----- nvinfo : EIATTR_KPARAM_INFO
	.align		4
.L_11:
        /*0018*/ 	.byte	0x04, 0x17
        /*001a*/ 	.short	(.L_13 - .L_12)
.L_12:
        /*001c*/ 	.word	0x00000000
        /*0020*/ 	.short	0x0004
        /*0022*/ 	.short	0x0020
        /*0024*/ 	.byte	0x00, 0xf4, 0x21, 0x00


	//----- nvinfo : EIATTR_KPARAM_INFO
	.align		4
.L_13:
        /*0028*/ 	.byte	0x04, 0x17
        /*002a*/ 	.short	(.L_15 - .L_14)
.L_14:
        /*002c*/ 	.word	0x00000000
        /*0030*/ 	.short	0x0003
        /*0032*/ 	.short	0x0018
        /*0034*/ 	.byte	0x00, 0xf4, 0x21, 0x00


	//----- nvinfo : EIATTR_KPARAM_INFO
	.align		4
.L_15:
        /*0038*/ 	.byte	0x04, 0x17
        /*003a*/ 	.short	(.L_17 - .L_16)
.L_16:
        /*003c*/ 	.word	0x00000000
        /*0040*/ 	.short	0x0002
        /*0042*/ 	.short	0x0010
        /*0044*/ 	.byte	0x00, 0xf4, 0x21, 0x00


	//----- nvinfo : EIATTR_KPARAM_INFO
	.align		4
.L_17:
        /*0048*/ 	.byte	0x04, 0x17
        /*004a*/ 	.short	(.L_19 - .L_18)
.L_18:
        /*004c*/ 	.word	0x00000000
        /*0050*/ 	.short	0x0001
        /*0052*/ 	.short	0x0008
        /*0054*/ 	.byte	0x00, 0xf4, 0x21, 0x00


	//----- nvinfo : EIATTR_KPARAM_INFO
	.align		4
.L_19:
        /*0058*/ 	.byte	0x04, 0x17
        /*005a*/ 	.short	(.L_21 - .L_20)
.L_20:
        /*005c*/ 	.word	0x00000000
        /*0060*/ 	.short	0x0000
        /*0062*/ 	.short	0x0000
        /*0064*/ 	.byte	0x00, 0xf4, 0x21, 0x00


	//----- nvinfo : EIATTR_SPARSE_MMA_MASK
	.align		4
.L_21:
        /*0068*/ 	.byte	0x03, 0x50
        /*006a*/ 	.short	0x0000


	//----- nvinfo : EIATTR_MAXREG_COUNT
	.align		4
        /*006c*/ 	.byte	0x03, 0x1b
        /*006e*/ 	.short	0x00ff


	//----- nvinfo : EIATTR_EXIT_INSTR_OFFSETS
	.align		4
        /*0070*/ 	.byte	0x04, 0x1c
        /*0072*/ 	.short	(.L_23 - .L_22)


	//   ....[0]....
.L_22:
        /*0074*/ 	.word	0x000002b0


	//   ....[1]....
        /*0078*/ 	.word	0x000002d0


	//----- nvinfo : EIATTR_REQNTID
	.align		4
.L_23:
        /*007c*/ 	.byte	0x04, 0x10
        /*007e*/ 	.short	(.L_25 - .L_24)
.L_24:
        /*0080*/ 	.word	0x00000080
        /*0084*/ 	.word	0x00000001
        /*0088*/ 	.word	0x00000001


	//----- nvinfo : EIATTR_CBANK_PARAM_SIZE
	.align		4
.L_25:
        /*008c*/ 	.byte	0x03, 0x19
        /*008e*/ 	.short	0x002c


	//----- nvinfo : EIATTR_PARAM_CBANK
	.align		4
        /*0090*/ 	.byte	0x04, 0x0a
        /*0092*/ 	.short	(.L_27 - .L_26)
	.align		4
.L_26:
        /*0094*/ 	.word	index@(.nv.constant0.triton_poi_fused__prelu_kernel_convolution_sub_1)
        /*0098*/ 	.short	0x0210
        /*009a*/ 	.short	0x002c


	//----- nvinfo : EIATTR_SW_WAR
	.align		4
.L_27:
        /*009c*/ 	.byte	0x04, 0x36
        /*009e*/ 	.short	(.L_29 - .L_28)
.L_28:
        /*00a0*/ 	.word	0x00000008
.L_29:


//--------------------- .nv.callgraph             --------------------------
	.section	.nv.callgraph,"",@"SHT_CUDA_CALLGRAPH"
	.align	4
	.sectionentsize	8
	.align		4
        /*0000*/ 	.word	0x00000000
	.align		4
        /*0004*/ 	.word	0xffffffff
	.align		4
        /*0008*/ 	.word	0x00000000
	.align		4
        /*000c*/ 	.word	0xfffffffe
	.align		4
        /*0010*/ 	.word	0x00000000
	.align		4
        /*0014*/ 	.word	0xfffffffd
	.align		4
        /*0018*/ 	.word	0x00000000
	.align		4
        /*001c*/ 	.word	0xfffffffc


//--------------------- .text.triton_poi_fused__prelu_kernel_convolution_sub_1 --------------------------
	.section	.text.triton_poi_fused__prelu_kernel_convolution_sub_1,"ax",@progbits
	.align	128
        .global         triton_poi_fused__prelu_kernel_convolution_sub_1
        .type           triton_poi_fused__prelu_kernel_convolution_sub_1,@function
        .size           triton_poi_fused__prelu_kernel_convolution_sub_1,(.L_x_1 - triton_poi_fused__prelu_kernel_convolution_sub_1)
        .other          triton_poi_fused__prelu_kernel_convolution_sub_1,@"STO_CUDA_ENTRY STV_DEFAULT"
triton_poi_fused__prelu_kernel_convolution_sub_1:
.text.triton_poi_fused__prelu_kernel_convolution_sub_1:
[----:B------:R-:W0:Y:S01]  /*0000*/  LDC R1, c[0x0][0x28] ;  /* 0x00000a00ff017b82 */ /* 0x000e220000000800 */
[----:B------:R-:W1:Y:S07]  /*0010*/  S2R R0, SR_TID.X ;  /* 0x0000000000007919 */ /* 0x000e6e0000002100 */
[----:B------:R-:W2:Y:S01]  /*0020*/  LDC.64 R8, c[0x0][0x218] ;  /* 0x00008600ff087b82 */ /* 0x000ea20000000a00 */
[----:B------:R-:W-:Y:S01]  /*0030*/  CS2R R16, SRZ ;  /* 0x0000000000107805 */ /* 0x000fe2000001ff00 */
[----:B------:R-:W-:Y:S01]  /*0040*/  ULDC.64 UR4, c[0x0][0x208] ;  /* 0x0000820000047ab9 */ /* 0x000fe20000000a00 */
[----:B------:R-:W3:Y:S05]  /*0050*/  S2R R5, SR_CTAID.X ;  /* 0x0000000000057919 */ /* 0x000eea0000002500 */
[----:B------:R-:W4:Y:S08]  /*0060*/  LDC.64 R10, c[0x0][0x220] ;  /* 0x00008800ff0a7b82 */ /* 0x000f300000000a00 */
[----:B------:R-:W5:Y:S01]  /*0070*/  LDC.64 R12, c[0x0][0x228] ;  /* 0x00008a00ff0c7b82 */ /* 0x000f620000000a00 */
[----:B------:R-:W-:-:S07]  /*0080*/  CS2R R6, SRZ ;  /* 0x0000000000067805 */ /* 0x000fce000001ff00 */
[----:B------:R-:W2:Y:S01]  /*0090*/  LDC.64 R14, c[0x0][0x230] ;  /* 0x00008c00ff0e7b82 */ /* 0x000ea20000000a00 */
[----:B-1----:R-:W-:Y:S01]  /*00a0*/  IMAD.SHL.U32 R0, R0, 0x2, RZ ;  /* 0x0000000200007824 */ /* 0x002fe200078e00ff */
[----:B----4-:R-:W4:Y:S01]  /*00b0*/  LDG.E R10, desc[UR4][R10.64] ;  /* 0x000000040a0a7981 */ /* 0x010f22000c1e1900 */
[----:B---3--:R-:W-:-:S03]  /*00c0*/  SHF.R.S32.HI R3, RZ, 0x17, R5 ;  /* 0x00000017ff037819 */ /* 0x008fc60000011405 */
[----:B------:R-:W-:Y:S02]  /*00d0*/  LOP3.LUT R0, R0, 0xfe, RZ, 0xc0, !PT ;  /* 0x000000fe00007812 */ /* 0x000fe400078ec0ff */
[----:B------:R-:W-:-:S03]  /*00e0*/  SGXT R3, R3, 0x1 ;  /* 0x000000010303781a */ /* 0x000fc60000000200 */
[----:B------:R-:W-:Y:S02]  /*00f0*/  IMAD R0, R5, 0x100, R0 ;  /* 0x0000010005007824 */ /* 0x000fe400078e0200 */
[----:B------:R-:W1:Y:S03]  /*0100*/  LDC.64 R4, c[0x0][0x210] ;  /* 0x00008400ff047b82 */ /* 0x000e660000000a00 */
[----:B------:R-:W-:Y:S02]  /*0110*/  LEA.HI R3, R3, R0, RZ, 0x4 ;  /* 0x0000000003037211 */ /* 0x000fe400078f20ff */
[----:B------:R-:W-:Y:S02]  /*0120*/  ISETP.GE.AND P2, PT, R0, 0x100, PT ;  /* 0x000001000000780c */ /* 0x000fe40003f46270 */
[----:B------:R-:W-:-:S04]  /*0130*/  SHF.R.S32.HI R3, RZ, 0x4, R3 ;  /* 0x00000004ff037819 */ /* 0x000fc80000011403 */
[----:B------:R-:W-:-:S04]  /*0140*/  LEA.HI R2, R3, R3, RZ, 0x2 ;  /* 0x0000000303027211 */ /* 0x000fc800078f10ff */
[----:B------:R-:W-:-:S05]  /*0150*/  LOP3.LUT R2, R2, 0xfffffffc, RZ, 0xc0, !PT ;  /* 0xfffffffc02027812 */ /* 0x000fca00078ec0ff */
[----:B------:R-:W-:-:S04]  /*0160*/  IMAD.IADD R3, R3, 0x1, -R2 ;  /* 0x0000000103037824 */ /* 0x000fc800078e0a02 */
[----:B--2---:R-:W-:Y:S01]  /*0170*/  IMAD.WIDE R8, R3, 0x4, R8 ;  /* 0x0000000403087825 */ /* 0x004fe200078e0208 */
[----:B------:R-:W-:-:S03]  /*0180*/  CS2R R2, SRZ ;  /* 0x0000000000027805 */ /* 0x000fc6000001ff00 */
[C---:B-1----:R-:W-:Y:S01]  /*0190*/  IMAD.WIDE R4, R0.reuse, 0x4, R4 ;  /* 0x0000000400047825 */ /* 0x042fe200078e0204 */
[----:B------:R-:W2:Y:S04]  /*01a0*/  @!P2 LDG.E.EL R16, desc[UR4][R8.64] ;  /* 0x000000040810a981 */ /* 0x000ea8000c2e1900 */
[----:B------:R-:W2:Y:S04]  /*01b0*/  @!P2 LDG.E.64 R2, desc[UR4][R4.64] ;  /* 0x000000040402a981 */ /* 0x000ea8000c1e1b00 */
[----:B------:R-:W3:Y:S01]  /*01c0*/  @!P2 LDG.E.EL R17, desc[UR4][R8.64] ;  /* 0x000000040811a981 */ /* 0x000ee2000c2e1900 */
[----:B-----5:R-:W-:-:S05]  /*01d0*/  IMAD.WIDE R12, R0, 0x4, R12 ;  /* 0x00000004000c7825 */ /* 0x020fca00078e020c */
[----:B------:R-:W5:Y:S01]  /*01e0*/  @!P2 LDG.E.64 R6, desc[UR4][R12.64] ;  /* 0x000000040c06a981 */ /* 0x000f62000c1e1b00 */
[----:B--2---:R-:W-:Y:S01]  /*01f0*/  FADD R19, R16, R3 ;  /* 0x0000000310137221 */ /* 0x004fe20000000000 */
[----:B---3--:R-:W-:Y:S01]  /*0200*/  FADD R18, R17, R2 ;  /* 0x0000000211127221 */ /* 0x008fe20000000000 */
[----:B------:R-:W-:Y:S02]  /*0210*/  FSETP.GT.AND P0, PT, R2, -R17, PT ;  /* 0x800000110200720b */ /* 0x000fe40003f04000 */
[C---:B----4-:R-:W-:Y:S01]  /*0220*/  FMUL R2, R10.reuse, R19 ;  /* 0x000000130a027220 */ /* 0x050fe20000400000 */
[----:B------:R-:W-:Y:S01]  /*0230*/  FSETP.GT.AND P1, PT, R3, -R16, PT ;  /* 0x800000100300720b */ /* 0x000fe20003f24000 */
[----:B------:R-:W-:-:S03]  /*0240*/  FMUL R17, R10, R18 ;  /* 0x000000120a117220 */ /* 0x000fc60000400000 */
[----:B------:R-:W-:Y:S02]  /*0250*/  FSEL R2, R19, R2, P1 ;  /* 0x0000000213027208 */ /* 0x000fe40000800000 */
[----:B------:R-:W-:Y:S01]  /*0260*/  FSEL R17, R18, R17, P0 ;  /* 0x0000001112117208 */ /* 0x000fe20000000000 */
[----:B------:R1:W-:Y:S02]  /*0270*/  @!P2 STG.E.64 desc[UR4][R4.64], R18 ;  /* 0x000000120400a986 */ /* 0x0003e4000c101b04 */
[----:B-----5:R-:W-:Y:S01]  /*0280*/  FADD R7, R2, -R7 ;  /* 0x8000000702077221 */ /* 0x020fe20000000000 */
[----:B0-----:R-:W-:-:S04]  /*0290*/  IMAD.WIDE R2, R0, 0x4, R14 ;  /* 0x0000000400027825 */ /* 0x001fc800078e020e */
[----:B------:R-:W-:Y:S01]  /*02a0*/  FADD R6, R17, -R6 ;  /* 0x8000000611067221 */ /* 0x000fe20000000000 */
[----:B------:R-:W-:Y:S06]  /*02b0*/  @P2 EXIT ;  /* 0x000000000000294d */ /* 0x000fec0003800000 */
[----:B------:R-:W-:Y:S01]  /*02c0*/  STG.E.64 desc[UR4][R2.64], R6 ;  /* 0x0000000602007986 */ /* 0x000fe2000c101b04 */
[----:B------:R-:W-:Y:S05]  /*02d0*/  EXIT ;  /* 0x000000000000794d */ /* 0x000fea0003800000 */
.L_x_0:
[----:B------:R-:W-:-:S00]  /*02e0*/  BRA `(.L_x_0) ;  /* 0xfffffffc00fc7947 */ /* 0x000fc0000383ffff */
[----:B------:R-:W-:-:S00]  /*02f0*/  NOP ;  /* 0x0000000000007918 */ /* 0x000fc00000000000 */
        /* <DEDUP_REMOVED lines=8> */
.L_x_1:


//--------------------- .nv.constant0.triton_poi_fused__prelu_kernel_convolution_sub_1 --------------------------
	.section	.nv.constant0.triton_poi_fused__prelu_kernel_convolution_sub_1,"a",@progbits
	.sectionflags	@""
	.align	4
.nv.constant0.triton_poi_fused__prelu_kernel_convolution_sub_1:
	.zero		572
